//
// Generated by NVIDIA NVVM Compiler
//
// Compiler Build ID: CL-36424714
// Cuda compilation tools, release 13.0, V13.0.88
// Based on NVVM 20.0.0
//

.version 9.0
.target sm_100
.address_size 64

	// .globl	_Z4initjP17curandStateXORWOWx
.global .align 4 .b8 precalc_xorwow_matrix[102400];
.global .align 4 .b8 precalc_xorwow_offset_matrix[102400];
.global .align 4 .b8 mrg32k3aM1[2304];
.global .align 4 .b8 mrg32k3aM2[2304];
.global .align 4 .b8 mrg32k3aM1SubSeq[2016];
.global .align 4 .b8 mrg32k3aM2SubSeq[2016];
.global .align 4 .b8 mrg32k3aM1Seq[2304];
.global .align 4 .b8 mrg32k3aM2Seq[2304];
.const .align 8 .b8 __cr_lgamma_table[72];

.visible .entry _Z4initjP17curandStateXORWOWx(
	.param .u32 _Z4initjP17curandStateXORWOWx_param_0,
	.param .u64 .ptr .align 1 _Z4initjP17curandStateXORWOWx_param_1,
	.param .u64 _Z4initjP17curandStateXORWOWx_param_2
)
{
	.reg .pred 	%p<24>;
	.reg .b32 	%r<415>;
	.reg .b64 	%rd<18>;

	ld.param.u32 	%r182, [_Z4initjP17curandStateXORWOWx_param_0];
	ld.param.u64 	%rd8, [_Z4initjP17curandStateXORWOWx_param_1];
	ld.param.u32 	%r183, [_Z4initjP17curandStateXORWOWx_param_2];
	cvta.to.global.u64 	%rd9, %rd8;
	mov.u32 	%r184, %ctaid.x;
	mov.u32 	%r185, %ntid.x;
	mov.u32 	%r186, %tid.x;
	mad.lo.s32 	%r187, %r184, %r185, %r186;
	mov.u32 	%r188, %ctaid.y;
	mov.u32 	%r189, %ntid.y;
	mov.u32 	%r190, %tid.y;
	mad.lo.s32 	%r191, %r188, %r189, %r190;
	mad.lo.s32 	%r192, %r191, %r183, %r187;
	cvt.s64.s32 	%rd17, %r192;
	mul.wide.s32 	%rd10, %r192, 48;
	add.s64 	%rd2, %rd9, %rd10;
	xor.b32  	%r193, %r182, -1429050551;
	mul.lo.s32 	%r194, %r193, 1099087573;
	add.s32 	%r195, %r194, -638133224;
	add.s32 	%r196, %r194, 123456789;
	st.global.v2.u32 	[%rd2], {%r195, %r196};
	xor.b32  	%r197, %r194, 362436069;
	mov.b32 	%r198, -123459836;
	st.global.v2.u32 	[%rd2+8], {%r197, %r198};
	add.s32 	%r199, %r194, 5783321;
	mov.b32 	%r200, -589760388;
	st.global.v2.u32 	[%rd2+16], {%r200, %r199};
	setp.eq.s32 	%p1, %r192, 0;
	@%p1 bra 	$L__BB0_42;
	mov.b32 	%r321, 0;
	mov.u64 	%rd12, precalc_xorwow_matrix;
$L__BB0_2:
	and.b64  	%rd4, %rd17, 3;
	setp.eq.s64 	%p2, %rd4, 0;
	@%p2 bra 	$L__BB0_41;
	mul.wide.u32 	%rd11, %r321, 3200;
	add.s64 	%rd5, %rd12, %rd11;
	cvt.u32.u64 	%r2, %rd4;
	mov.b32 	%r322, 0;
$L__BB0_4:
	mov.b32 	%r335, 0;
	mov.u32 	%r336, %r335;
	mov.u32 	%r337, %r335;
	mov.u32 	%r338, %r335;
	mov.u32 	%r339, %r335;
	mov.u32 	%r328, %r335;
$L__BB0_5:
	mul.wide.u32 	%rd13, %r328, 4;
	add.s64 	%rd14, %rd2, %rd13;
	ld.global.u32 	%r10, [%rd14+4];
	shl.b32 	%r11, %r328, 5;
	mov.b32 	%r334, 0;
$L__BB0_6:
	.pragma "nounroll";
	shr.u32 	%r205, %r10, %r334;
	and.b32  	%r206, %r205, 1;
	setp.eq.b32 	%p3, %r206, 1;
	not.pred 	%p4, %p3;
	add.s32 	%r207, %r11, %r334;
	mul.lo.s32 	%r208, %r207, 5;
	mul.wide.u32 	%rd15, %r208, 4;
	add.s64 	%rd6, %rd5, %rd15;
	@%p4 bra 	$L__BB0_8;
	ld.global.u32 	%r209, [%rd6];
	xor.b32  	%r339, %r339, %r209;
	ld.global.u32 	%r210, [%rd6+4];
	xor.b32  	%r338, %r338, %r210;
	ld.global.u32 	%r211, [%rd6+8];
	xor.b32  	%r337, %r337, %r211;
	ld.global.u32 	%r212, [%rd6+12];
	xor.b32  	%r336, %r336, %r212;
	ld.global.u32 	%r213, [%rd6+16];
	xor.b32  	%r335, %r335, %r213;
$L__BB0_8:
	and.b32  	%r215, %r205, 2;
	setp.eq.s32 	%p5, %r215, 0;
	@%p5 bra 	$L__BB0_10;
	ld.global.u32 	%r216, [%rd6+20];
	xor.b32  	%r339, %r339, %r216;
	ld.global.u32 	%r217, [%rd6+24];
	xor.b32  	%r338, %r338, %r217;
	ld.global.u32 	%r218, [%rd6+28];
	xor.b32  	%r337, %r337, %r218;
	ld.global.u32 	%r219, [%rd6+32];
	xor.b32  	%r336, %r336, %r219;
	ld.global.u32 	%r220, [%rd6+36];
	xor.b32  	%r335, %r335, %r220;
$L__BB0_10:
	and.b32  	%r222, %r205, 4;
	setp.eq.s32 	%p6, %r222, 0;
	@%p6 bra 	$L__BB0_12;
	ld.global.u32 	%r223, [%rd6+40];
	xor.b32  	%r339, %r339, %r223;
	ld.global.u32 	%r224, [%rd6+44];
	xor.b32  	%r338, %r338, %r224;
	ld.global.u32 	%r225, [%rd6+48];
	xor.b32  	%r337, %r337, %r225;
	ld.global.u32 	%r226, [%rd6+52];
	xor.b32  	%r336, %r336, %r226;
	ld.global.u32 	%r227, [%rd6+56];
	xor.b32  	%r335, %r335, %r227;
$L__BB0_12:
	and.b32  	%r229, %r205, 8;
	setp.eq.s32 	%p7, %r229, 0;
	@%p7 bra 	$L__BB0_14;
	ld.global.u32 	%r230, [%rd6+60];
	xor.b32  	%r339, %r339, %r230;
	ld.global.u32 	%r231, [%rd6+64];
	xor.b32  	%r338, %r338, %r231;
	ld.global.u32 	%r232, [%rd6+68];
	xor.b32  	%r337, %r337, %r232;
	ld.global.u32 	%r233, [%rd6+72];
	xor.b32  	%r336, %r336, %r233;
	ld.global.u32 	%r234, [%rd6+76];
	xor.b32  	%r335, %r335, %r234;
$L__BB0_14:
	and.b32  	%r236, %r205, 16;
	setp.eq.s32 	%p8, %r236, 0;
	@%p8 bra 	$L__BB0_16;
	ld.global.u32 	%r237, [%rd6+80];
	xor.b32  	%r339, %r339, %r237;
	ld.global.u32 	%r238, [%rd6+84];
	xor.b32  	%r338, %r338, %r238;
	ld.global.u32 	%r239, [%rd6+88];
	xor.b32  	%r337, %r337, %r239;
	ld.global.u32 	%r240, [%rd6+92];
	xor.b32  	%r336, %r336, %r240;
	ld.global.u32 	%r241, [%rd6+96];
	xor.b32  	%r335, %r335, %r241;
$L__BB0_16:
	and.b32  	%r243, %r205, 32;
	setp.eq.s32 	%p9, %r243, 0;
	@%p9 bra 	$L__BB0_18;
	ld.global.u32 	%r244, [%rd6+100];
	xor.b32  	%r339, %r339, %r244;
	ld.global.u32 	%r245, [%rd6+104];
	xor.b32  	%r338, %r338, %r245;
	ld.global.u32 	%r246, [%rd6+108];
	xor.b32  	%r337, %r337, %r246;
	ld.global.u32 	%r247, [%rd6+112];
	xor.b32  	%r336, %r336, %r247;
	ld.global.u32 	%r248, [%rd6+116];
	xor.b32  	%r335, %r335, %r248;
$L__BB0_18:
	and.b32  	%r250, %r205, 64;
	setp.eq.s32 	%p10, %r250, 0;
	@%p10 bra 	$L__BB0_20;
	ld.global.u32 	%r251, [%rd6+120];
	xor.b32  	%r339, %r339, %r251;
	ld.global.u32 	%r252, [%rd6+124];
	xor.b32  	%r338, %r338, %r252;
	ld.global.u32 	%r253, [%rd6+128];
	xor.b32  	%r337, %r337, %r253;
	ld.global.u32 	%r254, [%rd6+132];
	xor.b32  	%r336, %r336, %r254;
	ld.global.u32 	%r255, [%rd6+136];
	xor.b32  	%r335, %r335, %r255;
$L__BB0_20:
	and.b32  	%r257, %r205, 128;
	setp.eq.s32 	%p11, %r257, 0;
	@%p11 bra 	$L__BB0_22;
	ld.global.u32 	%r258, [%rd6+140];
	xor.b32  	%r339, %r339, %r258;
	ld.global.u32 	%r259, [%rd6+144];
	xor.b32  	%r338, %r338, %r259;
	ld.global.u32 	%r260, [%rd6+148];
	xor.b32  	%r337, %r337, %r260;
	ld.global.u32 	%r261, [%rd6+152];
	xor.b32  	%r336, %r336, %r261;
	ld.global.u32 	%r262, [%rd6+156];
	xor.b32  	%r335, %r335, %r262;
$L__BB0_22:
	and.b32  	%r264, %r205, 256;
	setp.eq.s32 	%p12, %r264, 0;
	@%p12 bra 	$L__BB0_24;
	ld.global.u32 	%r265, [%rd6+160];
	xor.b32  	%r339, %r339, %r265;
	ld.global.u32 	%r266, [%rd6+164];
	xor.b32  	%r338, %r338, %r266;
	ld.global.u32 	%r267, [%rd6+168];
	xor.b32  	%r337, %r337, %r267;
	ld.global.u32 	%r268, [%rd6+172];
	xor.b32  	%r336, %r336, %r268;
	ld.global.u32 	%r269, [%rd6+176];
	xor.b32  	%r335, %r335, %r269;
$L__BB0_24:
	and.b32  	%r271, %r205, 512;
	setp.eq.s32 	%p13, %r271, 0;
	@%p13 bra 	$L__BB0_26;
	ld.global.u32 	%r272, [%rd6+180];
	xor.b32  	%r339, %r339, %r272;
	ld.global.u32 	%r273, [%rd6+184];
	xor.b32  	%r338, %r338, %r273;
	ld.global.u32 	%r274, [%rd6+188];
	xor.b32  	%r337, %r337, %r274;
	ld.global.u32 	%r275, [%rd6+192];
	xor.b32  	%r336, %r336, %r275;
	ld.global.u32 	%r276, [%rd6+196];
	xor.b32  	%r335, %r335, %r276;
$L__BB0_26:
	and.b32  	%r278, %r205, 1024;
	setp.eq.s32 	%p14, %r278, 0;
	@%p14 bra 	$L__BB0_28;
	ld.global.u32 	%r279, [%rd6+200];
	xor.b32  	%r339, %r339, %r279;
	ld.global.u32 	%r280, [%rd6+204];
	xor.b32  	%r338, %r338, %r280;
	ld.global.u32 	%r281, [%rd6+208];
	xor.b32  	%r337, %r337, %r281;
	ld.global.u32 	%r282, [%rd6+212];
	xor.b32  	%r336, %r336, %r282;
	ld.global.u32 	%r283, [%rd6+216];
	xor.b32  	%r335, %r335, %r283;
$L__BB0_28:
	and.b32  	%r285, %r205, 2048;
	setp.eq.s32 	%p15, %r285, 0;
	@%p15 bra 	$L__BB0_30;
	ld.global.u32 	%r286, [%rd6+220];
	xor.b32  	%r339, %r339, %r286;
	ld.global.u32 	%r287, [%rd6+224];
	xor.b32  	%r338, %r338, %r287;
	ld.global.u32 	%r288, [%rd6+228];
	xor.b32  	%r337, %r337, %r288;
	ld.global.u32 	%r289, [%rd6+232];
	xor.b32  	%r336, %r336, %r289;
	ld.global.u32 	%r290, [%rd6+236];
	xor.b32  	%r335, %r335, %r290;
$L__BB0_30:
	and.b32  	%r292, %r205, 4096;
	setp.eq.s32 	%p16, %r292, 0;
	@%p16 bra 	$L__BB0_32;
	ld.global.u32 	%r293, [%rd6+240];
	xor.b32  	%r339, %r339, %r293;
	ld.global.u32 	%r294, [%rd6+244];
	xor.b32  	%r338, %r338, %r294;
	ld.global.u32 	%r295, [%rd6+248];
	xor.b32  	%r337, %r337, %r295;
	ld.global.u32 	%r296, [%rd6+252];
	xor.b32  	%r336, %r336, %r296;
	ld.global.u32 	%r297, [%rd6+256];
	xor.b32  	%r335, %r335, %r297;
$L__BB0_32:
	and.b32  	%r299, %r205, 8192;
	setp.eq.s32 	%p17, %r299, 0;
	@%p17 bra 	$L__BB0_34;
	ld.global.u32 	%r300, [%rd6+260];
	xor.b32  	%r339, %r339, %r300;
	ld.global.u32 	%r301, [%rd6+264];
	xor.b32  	%r338, %r338, %r301;
	ld.global.u32 	%r302, [%rd6+268];
	xor.b32  	%r337, %r337, %r302;
	ld.global.u32 	%r303, [%rd6+272];
	xor.b32  	%r336, %r336, %r303;
	ld.global.u32 	%r304, [%rd6+276];
	xor.b32  	%r335, %r335, %r304;
$L__BB0_34:
	and.b32  	%r306, %r205, 16384;
	setp.eq.s32 	%p18, %r306, 0;
	@%p18 bra 	$L__BB0_36;
	ld.global.u32 	%r307, [%rd6+280];
	xor.b32  	%r339, %r339, %r307;
	ld.global.u32 	%r308, [%rd6+284];
	xor.b32  	%r338, %r338, %r308;
	ld.global.u32 	%r309, [%rd6+288];
	xor.b32  	%r337, %r337, %r309;
	ld.global.u32 	%r310, [%rd6+292];
	xor.b32  	%r336, %r336, %r310;
	ld.global.u32 	%r311, [%rd6+296];
	xor.b32  	%r335, %r335, %r311;
$L__BB0_36:
	and.b32  	%r313, %r205, 32768;
	setp.eq.s32 	%p19, %r313, 0;
	@%p19 bra 	$L__BB0_38;
	ld.global.u32 	%r314, [%rd6+300];
	xor.b32  	%r339, %r339, %r314;
	ld.global.u32 	%r315, [%rd6+304];
	xor.b32  	%r338, %r338, %r315;
	ld.global.u32 	%r316, [%rd6+308];
	xor.b32  	%r337, %r337, %r316;
	ld.global.u32 	%r317, [%rd6+312];
	xor.b32  	%r336, %r336, %r317;
	ld.global.u32 	%r318, [%rd6+316];
	xor.b32  	%r335, %r335, %r318;
$L__BB0_38:
	add.s32 	%r334, %r334, 16;
	setp.ne.s32 	%p20, %r334, 32;
	@%p20 bra 	$L__BB0_6;
	mad.lo.s32 	%r319, %r328, -31, %r11;
	add.s32 	%r328, %r319, 1;
	setp.ne.s32 	%p21, %r328, 5;
	@%p21 bra 	$L__BB0_5;
	st.global.u32 	[%rd2+4], %r339;
	st.global.u32 	[%rd2+8], %r338;
	st.global.u32 	[%rd2+12], %r337;
	st.global.u32 	[%rd2+16], %r336;
	st.global.u32 	[%rd2+20], %r335;
	add.s32 	%r322, %r322, 1;
	setp.lt.u32 	%p22, %r322, %r2;
	@%p22 bra 	$L__BB0_4;
$L__BB0_41:
	shr.u64 	%rd7, %rd17, 2;
	add.s32 	%r321, %r321, 1;
	setp.gt.u64 	%p23, %rd17, 3;
	mov.u64 	%rd17, %rd7;
	@%p23 bra 	$L__BB0_2;
$L__BB0_42:
	mov.b32 	%r320, 0;
	st.global.v2.u32 	[%rd2+24], {%r320, %r320};
	st.global.u32 	[%rd2+32], %r320;
	mov.b64 	%rd16, 0;
	st.global.u64 	[%rd2+40], %rd16;
	ret;

}
	// .globl	_Z9pi_kernelP17curandStateXORWOWPii
.visible .entry _Z9pi_kernelP17curandStateXORWOWPii(
	.param .u64 .ptr .align 1 _Z9pi_kernelP17curandStateXORWOWPii_param_0,
	.param .u64 .ptr .align 1 _Z9pi_kernelP17curandStateXORWOWPii_param_1,
	.param .u32 _Z9pi_kernelP17curandStateXORWOWPii_param_2
)
{
	.reg .pred 	%p<2>;
	.reg .b32 	%r<37>;
	.reg .b32 	%f<7>;
	.reg .b64 	%rd<11>;

	ld.param.u64 	%rd2, [_Z9pi_kernelP17curandStateXORWOWPii_param_0];
	ld.param.u64 	%rd3, [_Z9pi_kernelP17curandStateXORWOWPii_param_1];
	ld.param.u32 	%r2, [_Z9pi_kernelP17curandStateXORWOWPii_param_2];
	cvta.to.global.u64 	%rd1, %rd3;
	cvta.to.global.u64 	%rd4, %rd2;
	mov.u32 	%r3, %ctaid.x;
	mov.u32 	%r4, %ntid.x;
	mov.u32 	%r5, %tid.x;
	mad.lo.s32 	%r6, %r3, %r4, %r5;
	mov.u32 	%r7, %ctaid.y;
	mov.u32 	%r8, %ntid.y;
	mov.u32 	%r9, %tid.y;
	mad.lo.s32 	%r10, %r7, %r8, %r9;
	mad.lo.s32 	%r1, %r2, %r10, %r6;
	mul.wide.s32 	%rd5, %r1, 48;
	add.s64 	%rd6, %rd4, %rd5;
	ld.global.v2.u32 	{%r11, %r12}, [%rd6];
	shr.u32 	%r13, %r12, 2;
	xor.b32  	%r14, %r13, %r12;
	ld.global.v2.u32 	{%r15, %r16}, [%rd6+8];
	ld.global.v2.u32 	{%r17, %r18}, [%rd6+16];
	shl.b32 	%r19, %r18, 4;
	shl.b32 	%r20, %r14, 1;
	xor.b32  	%r21, %r20, %r19;
	xor.b32  	%r22, %r21, %r14;
	xor.b32  	%r23, %r22, %r18;
	add.s32 	%r24, %r11, %r23;
	add.s32 	%r25, %r24, 362437;
	cvt.rn.f32.u32 	%f1, %r25;
	fma.rn.f32 	%f2, %f1, 0f2F800000, 0f2F000000;
	shr.u32 	%r26, %r15, 2;
	xor.b32  	%r27, %r26, %r15;
	st.global.v2.u32 	[%rd6+8], {%r17, %r18};
	shl.b32 	%r28, %r23, 4;
	shl.b32 	%r29, %r27, 1;
	xor.b32  	%r30, %r29, %r28;
	xor.b32  	%r31, %r30, %r27;
	xor.b32  	%r32, %r31, %r23;
	st.global.v2.u32 	[%rd6+16], {%r23, %r32};
	add.s32 	%r33, %r11, 724874;
	st.global.v2.u32 	[%rd6], {%r33, %r16};
	add.s32 	%r34, %r32, %r33;
	cvt.rn.f32.u32 	%f3, %r34;
	fma.rn.f32 	%f4, %f3, 0f2F800000, 0f2F000000;
	mul.f32 	%f5, %f4, %f4;
	fma.rn.f32 	%f6, %f2, %f2, %f5;
	setp.gtu.f32 	%p1, %f6, 0f3F800000;
	@%p1 bra 	$L__BB1_2;
	mul.wide.s32 	%rd7, %r1, 4;
	add.s64 	%rd8, %rd1, %rd7;
	mov.b32 	%r35, 1;
	st.global.u32 	[%rd8], %r35;
	bra.uni 	$L__BB1_3;
$L__BB1_2:
	mul.wide.s32 	%rd9, %r1, 4;
	add.s64 	%rd10, %rd1, %rd9;
	mov.b32 	%r36, 0;
	st.global.u32 	[%rd10], %r36;
$L__BB1_3:
	ret;

}


// ===== COMPILED SASS (sm_100) =====

	.target	sm_100

	.elftype	@"ET_EXEC"


//--------------------- .note.nv.tkinfo           --------------------------
	.section	.note.nv.tkinfo,"",@"SHT_NOTE"
	.sectionflags	@"SHF_NOTE_NV_TKINFO"
	.tkinfo
        /*0018*/ 	.word	0x00000002
        /*0030*/ 	.string	""
        /*0030*/ 	.string	"ptxas"
        /*0030*/ 	.string	"Cuda compilation tools, release 13.0, V13.0.88"
        /*0030*/ 	.string	"Build cuda_13.0.r13.0/compiler.36424714_0"
        /*0030*/ 	.string	"-arch sm_100 -m 64 "



//--------------------- .note.nv.cuinfo           --------------------------
	.section	.note.nv.cuinfo,"",@"SHT_NOTE"
	.sectionflags	@"SHF_NOTE_NV_CUINFO"
        /*0018*/ 	.short	0x0002
        /*001a*/ 	.short	0x0064
        /*001c*/ 	.short	0x0082
	.zero		2


//--------------------- .nv.info                  --------------------------
	.section	.nv.info,"",@"SHT_CUDA_INFO"
	.align	4


	//----- nvinfo : EIATTR_REGCOUNT
	.align		4
        /*0000*/ 	.byte	0x04, 0x2f
        /*0002*/ 	.short	(.L_10 - .L_9)
	.align		4
.L_9:
        /*0004*/ 	.word	index@(_Z4initjP17curandStateXORWOWx)
        /*0008*/ 	.word	0x0000001f


	//----- nvinfo : EIATTR_FRAME_SIZE
	.align		4
.L_10:
        /*000c*/ 	.byte	0x04, 0x11
        /*000e*/ 	.short	(.L_12 - .L_11)
	.align		4
.L_11:
        /*0010*/ 	.word	index@(_Z4initjP17curandStateXORWOWx)
        /*0014*/ 	.word	0x00000000


	//----- nvinfo : EIATTR_REGCOUNT
	.align		4
.L_12:
        /*0018*/ 	.byte	0x04, 0x2f
        /*001a*/ 	.short	(.L_14 - .L_13)
	.align		4
.L_13:
        /*001c*/ 	.word	index@(_Z9pi_kernelP17curandStateXORWOWPii)
        /*0020*/ 	.word	0x00000010


	//----- nvinfo : EIATTR_FRAME_SIZE
	.align		4
.L_14:
        /*0024*/ 	.byte	0x04, 0x11
        /*0026*/ 	.short	(.L_16 - .L_15)
	.align		4
.L_15:
        /*0028*/ 	.word	index@(_Z9pi_kernelP17curandStateXORWOWPii)
        /*002c*/ 	.word	0x00000000


	//----- nvinfo : EIATTR_MIN_STACK_SIZE
	.align		4
.L_16:
        /*0030*/ 	.byte	0x04, 0x12
        /*0032*/ 	.short	(.L_18 - .L_17)
	.align		4
.L_17:
        /*0034*/ 	.word	index@(_Z9pi_kernelP17curandStateXORWOWPii)
        /*0038*/ 	.word	0x00000000


	//----- nvinfo : EIATTR_MIN_STACK_SIZE
	.align		4
.L_18:
        /*003c*/ 	.byte	0x04, 0x12
        /*003e*/ 	.short	(.L_20 - .L_19)
	.align		4
.L_19:
        /*0040*/ 	.word	index@(_Z4initjP17curandStateXORWOWx)
        /*0044*/ 	.word	0x00000000
.L_20:


//--------------------- .nv.compat                --------------------------
	.section	.nv.compat,"",@"SHT_CUDA_COMPAT_INFO"
	.align	4
        /*0000*/ 	.byte	0x02, 0x09, 0x00, 0x00, 0x02, 0x02, 0x01, 0x00, 0x02, 0x05, 0x05, 0x00, 0x03, 0x07, 0x01, 0x01
        /*0010*/ 	.byte	0x02, 0x03, 0x00, 0x00, 0x02, 0x06, 0x01, 0x00, 0x04, 0x0b, 0x08, 0x00, 0x01, 0x00, 0x00, 0x00
        /*0020*/ 	.byte	0x00, 0x00, 0x00, 0x00


//--------------------- .nv.info._Z9pi_kernelP17curandStateXORWOWPii --------------------------
	.section	.nv.info._Z9pi_kernelP17curandStateXORWOWPii,"",@"SHT_CUDA_INFO"
	.sectionflags	@""
	.align	4


	//----- nvinfo : EIATTR_CUDA_API_VERSION
	.align		4
        /*0000*/ 	.byte	0x04, 0x37
        /*0002*/ 	.short	(.L_22 - .L_21)
.L_21:
        /*0004*/ 	.word	0x00000082


	//----- nvinfo : EIATTR_KPARAM_INFO
	.align		4
.L_22:
        /*0008*/ 	.byte	0x04, 0x17
        /*000a*/ 	.short	(.L_24 - .L_23)
.L_23:
        /*000c*/ 	.word	0x00000000
        /*0010*/ 	.short	0x0002
        /*0012*/ 	.short	0x0010
        /*0014*/ 	.byte	0x00, 0xf0, 0x11, 0x00


	//----- nvinfo : EIATTR_KPARAM_INFO
	.align		4
.L_24:
        /*0018*/ 	.byte	0x04, 0x17
        /*001a*/ 	.short	(.L_26 - .L_25)
.L_25:
        /*001c*/ 	.word	0x00000000
        /*0020*/ 	.short	0x0001
        /*0022*/ 	.short	0x0008
        /*0024*/ 	.byte	0x00, 0xf5, 0x21, 0x00


	//----- nvinfo : EIATTR_KPARAM_INFO
	.align		4
.L_26:
        /*0028*/ 	.byte	0x04, 0x17
        /*002a*/ 	.short	(.L_28 - .L_27)
.L_27:
        /*002c*/ 	.word	0x00000000
        /*0030*/ 	.short	0x0000
        /*0032*/ 	.short	0x0000
        /*0034*/ 	.byte	0x00, 0xf5, 0x21, 0x00


	//----- nvinfo : EIATTR_SPARSE_MMA_MASK
	.align		4
.L_28:
        /*0038*/ 	.byte	0x03, 0x50
        /*003a*/ 	.short	0x0000


	//----- nvinfo : EIATTR_MAXREG_COUNT
	.align		4
        /*003c*/ 	.byte	0x03, 0x1b
        /*003e*/ 	.short	0x00ff


	//----- nvinfo : EIATTR_MERCURY_ISA_VERSION
	.align		4
        /*0040*/ 	.byte	0x03, 0x5f
        /*0042*/ 	.short	0x0101


	//----- nvinfo : EIATTR_VRC_CTA_INIT_COUNT
	.align		4
        /*0044*/ 	.byte	0x02, 0x4a
	.zero		1
	.zero		1


	//----- nvinfo : EIATTR_EXIT_INSTR_OFFSETS
	.align		4
        /*0048*/ 	.byte	0x04, 0x1c
        /*004a*/ 	.short	(.L_30 - .L_29)


	//   ....[0]....
.L_29:
        /*004c*/ 	.word	0x000002f0


	//   ....[1]....
        /*0050*/ 	.word	0x00000330


	//----- nvinfo : EIATTR_CBANK_PARAM_SIZE
	.align		4
.L_30:
        /*0054*/ 	.byte	0x03, 0x19
        /*0056*/ 	.short	0x0014


	//----- nvinfo : EIATTR_PARAM_CBANK
	.align		4
        /*0058*/ 	.byte	0x04, 0x0a
        /*005a*/ 	.short	(.L_32 - .L_31)
	.align		4
.L_31:
        /*005c*/ 	.word	index@(.nv.constant0._Z9pi_kernelP17curandStateXORWOWPii)
        /*0060*/ 	.short	0x0380
        /*0062*/ 	.short	0x0014


	//----- nvinfo : EIATTR_SW_WAR
	.align		4
.L_32:
        /*0064*/ 	.byte	0x04, 0x36
        /*0066*/ 	.short	(.L_34 - .L_33)
.L_33:
        /*0068*/ 	.word	0x00000008
.L_34:


//--------------------- .nv.info._Z4initjP17curandStateXORWOWx --------------------------
	.section	.nv.info._Z4initjP17curandStateXORWOWx,"",@"SHT_CUDA_INFO"
	.sectionflags	@""
	.align	4


	//----- nvinfo : EIATTR_CUDA_API_VERSION
	.align		4
        /*0000*/ 	.byte	0x04, 0x37
        /*0002*/ 	.short	(.L_36 - .L_35)
.L_35:
        /*0004*/ 	.word	0x00000082


	//----- nvinfo : EIATTR_KPARAM_INFO
	.align		4
.L_36:
        /*0008*/ 	.byte	0x04, 0x17
        /*000a*/ 	.short	(.L_38 - .L_37)
.L_37:
        /*000c*/ 	.word	0x00000000
        /*0010*/ 	.short	0x0002
        /*0012*/ 	.short	0x0010
        /*0014*/ 	.byte	0x00, 0xf0, 0x21, 0x00


	//----- nvinfo : EIATTR_KPARAM_INFO
	.align		4
.L_38:
        /*0018*/ 	.byte	0x04, 0x17
        /*001a*/ 	.short	(.L_40 - .L_39)
.L_39:
        /*001c*/ 	.word	0x00000000
        /*0020*/ 	.short	0x0001
        /*0022*/ 	.short	0x0008
        /*0024*/ 	.byte	0x00, 0xf5, 0x21, 0x00


	//----- nvinfo : EIATTR_KPARAM_INFO
	.align		4
.L_40:
        /*0028*/ 	.byte	0x04, 0x17
        /*002a*/ 	.short	(.L_42 - .L_41)
.L_41:
        /*002c*/ 	.word	0x00000000
        /*0030*/ 	.short	0x0000
        /*0032*/ 	.short	0x0000
        /*0034*/ 	.byte	0x00, 0xf0, 0x11, 0x00


	//----- nvinfo : EIATTR_SPARSE_MMA_MASK
	.align		4
.L_42:
        /*0038*/ 	.byte	0x03, 0x50
        /*003a*/ 	.short	0x0000


	//----- nvinfo : EIATTR_MAXREG_COUNT
	.align		4
        /*003c*/ 	.byte	0x03, 0x1b
        /*003e*/ 	.short	0x00ff


	//----- nvinfo : EIATTR_MERCURY_ISA_VERSION
	.align		4
        /*0040*/ 	.byte	0x03, 0x5f
        /*0042*/ 	.short	0x0101


	//----- nvinfo : EIATTR_VRC_CTA_INIT_COUNT
	.align		4
        /*0044*/ 	.byte	0x02, 0x4a
	.zero		1
	.zero		1


	//----- nvinfo : EIATTR_EXIT_INSTR_OFFSETS
	.align		4
        /*0048*/ 	.byte	0x04, 0x1c
        /*004a*/ 	.short	(.L_44 - .L_43)


	//   ....[0]....
.L_43:
        /*004c*/ 	.word	0x00000f10


	//----- nvinfo : EIATTR_CRS_STACK_SIZE
	.align		4
.L_44:
        /*0050*/ 	.byte	0x04, 0x1e
        /*0052*/ 	.short	(.L_46 - .L_45)
.L_45:
        /*0054*/ 	.word	0x00000000


	//----- nvinfo : EIATTR_CBANK_PARAM_SIZE
	.align		4
.L_46:
        /*0058*/ 	.byte	0x03, 0x19
        /*005a*/ 	.short	0x0018


	//----- nvinfo : EIATTR_PARAM_CBANK
	.align		4
        /*005c*/ 	.byte	0x04, 0x0a
        /*005e*/ 	.short	(.L_48 - .L_47)
	.align		4
.L_47:
        /*0060*/ 	.word	index@(.nv.constant0._Z4initjP17curandStateXORWOWx)
        /*0064*/ 	.short	0x0380
        /*0066*/ 	.short	0x0018


	//----- nvinfo : EIATTR_SW_WAR
	.align		4
.L_48:
        /*0068*/ 	.byte	0x04, 0x36
        /*006a*/ 	.short	(.L_50 - .L_49)
.L_49:
        /*006c*/ 	.word	0x00000008
.L_50:


//--------------------- .nv.callgraph             --------------------------
	.section	.nv.callgraph,"",@"SHT_CUDA_CALLGRAPH"
	.align	4
	.sectionentsize	8
	.align		4
        /*0000*/ 	.word	0x00000000
	.align		4
        /*0004*/ 	.word	0xffffffff
	.align		4
        /*0008*/ 	.word	0x00000000
	.align		4
        /*000c*/ 	.word	0xfffffffe
	.align		4
        /*0010*/ 	.word	0x00000000
	.align		4
        /*0014*/ 	.word	0xfffffffd
	.align		4
        /*0018*/ 	.word	0x00000000
	.align		4
        /*001c*/ 	.word	0xfffffffc


//--------------------- .nv.constant4             --------------------------
	.section	.nv.constant4,"a",@progbits
	.align	8
	.align		8
.nv.constant4:
        /*0000*/ 	.dword	precalc_xorwow_matrix
	.align		8
        /*0008*/ 	.dword	precalc_xorwow_offset_matrix
	.align		8
        /*0010*/ 	.dword	mrg32k3aM1
	.align		8
        /*0018*/ 	.dword	mrg32k3aM2
	.align		8
        /*0020*/ 	.dword	mrg32k3aM1SubSeq
	.align		8
        /*0028*/ 	.dword	mrg32k3aM2SubSeq
	.align		8
        /*0030*/ 	.dword	mrg32k3aM1Seq
	.align		8
        /*0038*/ 	.dword	mrg32k3aM2Seq


//--------------------- .nv.constant3             --------------------------
	.section	.nv.constant3,"a",@progbits
	.align	8
.nv.constant3:
	.type		__cr_lgamma_table,@object
	.size		__cr_lgamma_table,(.L_8 - __cr_lgamma_table)
__cr_lgamma_table:
        /*0000*/ 	.byte	0x00, 0x00, 0x00, 0x00, 0x00, 0x00, 0x00, 0x00, 0x00, 0x00, 0x00, 0x00, 0x00, 0x00, 0x00, 0x00
        /*0010*/ 	.byte	0xef, 0x39, 0xfa, 0xfe, 0x42, 0x2e, 0xe6, 0x3f, 0x02, 0x20, 0x2a, 0xfa, 0x0b, 0xab, 0xfc, 0x3f
        /*0020*/ 	.byte	0xf9, 0x2c, 0x92, 0x7c, 0xa7, 0x6c, 0x09, 0x40, 0xc9, 0x79, 0x44, 0x3c, 0x64, 0x26, 0x13, 0x40
        /*0030*/ 	.byte	0xca, 0x01, 0xcf, 0x3a, 0x27, 0x51, 0x1a, 0x40, 0x30, 0xcc, 0x2d, 0xf3, 0xe1, 0x0c, 0x21, 0x40
        /*0040*/ 	.byte	0x0d, 0xb7, 0xfc, 0x82, 0x8e, 0x35, 0x25, 0x40
.L_8:


//--------------------- .text._Z9pi_kernelP17curandStateXORWOWPii --------------------------
	.section	.text._Z9pi_kernelP17curandStateXORWOWPii,"ax",@progbits
	.align	128
        .global         _Z9pi_kernelP17curandStateXORWOWPii
        .type           _Z9pi_kernelP17curandStateXORWOWPii,@function
        .size           _Z9pi_kernelP17curandStateXORWOWPii,(.L_x_10 - _Z9pi_kernelP17curandStateXORWOWPii)
        .other          _Z9pi_kernelP17curandStateXORWOWPii,@"STO_CUDA_ENTRY STV_DEFAULT"
_Z9pi_kernelP17curandStateXORWOWPii:
.text._Z9pi_kernelP17curandStateXORWOWPii:
[----:B------:R-:W-:Y:S01]  /*0000*/  LDC R1, c[0x0][0x37c] ;  /* 0x0000df00ff017b82 */ /* 0x000fe20000000800 */
[----:B------:R-:W0:Y:S07]  /*0010*/  S2R R5, SR_TID.X ;  /* 0x0000000000057919 */ /* 0x000e2e0000002100 */
[----:B------:R-:W0:Y:S01]  /*0020*/  S2UR UR6, SR_CTAID.X ;  /* 0x00000000000679c3 */ /* 0x000e220000002500 */
[----:B------:R-:W1:Y:S01]  /*0030*/  LDCU UR8, c[0x0][0x390] ;  /* 0x00007200ff0877ac */ /* 0x000e620008000800 */
[----:B------:R-:W2:Y:S01]  /*0040*/  S2R R7, SR_TID.Y ;  /* 0x0000000000077919 */ /* 0x000ea20000002200 */
[----:B------:R-:W3:Y:S05]  /*0050*/  LDCU.64 UR4, c[0x0][0x358] ;  /* 0x00006b00ff0477ac */ /* 0x000eea0008000a00 */
[----:B------:R-:W0:Y:S08]  /*0060*/  LDC R0, c[0x0][0x360] ;  /* 0x0000d800ff007b82 */ /* 0x000e300000000800 */
[----:B------:R-:W2:Y:S08]  /*0070*/  S2UR UR7, SR_CTAID.Y ;  /* 0x00000000000779c3 */ /* 0x000eb00000002600 */
[----:B------:R-:W2:Y:S08]  /*0080*/  LDC R4, c[0x0][0x364] ;  /* 0x0000d900ff047b82 */ /* 0x000eb00000000800 */
[----:B------:R-:W4:Y:S01]  /*0090*/  LDC.64 R2, c[0x0][0x380] ;  /* 0x0000e000ff027b82 */ /* 0x000f220000000a00 */
[----:B0-----:R-:W-:-:S02]  /*00a0*/  IMAD R0, R0, UR6, R5 ;  /* 0x0000000600007c24 */ /* 0x001fc4000f8e0205 */
[----:B--2---:R-:W-:-:S04]  /*00b0*/  IMAD R5, R4, UR7, R7 ;  /* 0x0000000704057c24 */ /* 0x004fc8000f8e0207 */
[----:B-1----:R-:W-:-:S04]  /*00c0*/  IMAD R0, R5, UR8, R0 ;  /* 0x0000000805007c24 */ /* 0x002fc8000f8e0200 */
[----:B----4-:R-:W-:-:S05]  /*00d0*/  IMAD.WIDE R2, R0, 0x30, R2 ;  /* 0x0000003000027825 */ /* 0x010fca00078e0202 */
[----:B---3--:R-:W2:Y:S04]  /*00e0*/  LDG.E.64 R8, desc[UR4][R2.64] ;  /* 0x0000000402087981 */ /* 0x008ea8000c1e1b00 */
[----:B------:R-:W3:Y:S04]  /*00f0*/  LDG.E.64 R4, desc[UR4][R2.64+0x10] ;  /* 0x0000100402047981 */ /* 0x000ee8000c1e1b00 */
[----:B------:R-:W4:Y:S01]  /*0100*/  LDG.E.64 R6, desc[UR4][R2.64+0x8] ;  /* 0x0000080402067981 */ /* 0x000f22000c1e1b00 */
[----:B------:R-:W-:Y:S01]  /*0110*/  HFMA2 R12, -RZ, RZ, 0.1171875, 0 ;  /* 0x2f800000ff0c7431 */ /* 0x000fe200000001ff */
[----:B--2---:R-:W-:-:S04]  /*0120*/  SHF.R.U32.HI R10, RZ, 0x2, R9 ;  /* 0x00000002ff0a7819 */ /* 0x004fc80000011609 */
[----:B------:R-:W-:Y:S01]  /*0130*/  LOP3.LUT R10, R10, R9, RZ, 0x3c, !PT ;  /* 0x000000090a0a7212 */ /* 0x000fe200078e3cff */
[----:B---3--:R-:W-:Y:S01]  /*0140*/  IMAD.SHL.U32 R9, R5, 0x10, RZ ;  /* 0x0000001005097824 */ /* 0x008fe200078e00ff */
[----:B------:R0:W-:Y:S01]  /*0150*/  STG.E.64 desc[UR4][R2.64+0x8], R4 ;  /* 0x0000080402007986 */ /* 0x0001e2000c101b04 */
[----:B----4-:R-:W-:Y:S02]  /*0160*/  SHF.R.U32.HI R13, RZ, 0x2, R6 ;  /* 0x00000002ff0d7819 */ /* 0x010fe40000011606 */
[----:B------:R-:W-:Y:S02]  /*0170*/  IMAD.SHL.U32 R11, R10, 0x2, RZ ;  /* 0x000000020a0b7824 */ /* 0x000fe400078e00ff */
[----:B------:R-:W-:-:S03]  /*0180*/  LOP3.LUT R13, R13, R6, RZ, 0x3c, !PT ;  /* 0x000000060d0d7212 */ /* 0x000fc600078e3cff */
[----:B------:R-:W-:Y:S02]  /*0190*/  LOP3.LUT R10, R10, R11, R9, 0x96, !PT ;  /* 0x0000000b0a0a7212 */ /* 0x000fe400078e9609 */
[----:B------:R-:W-:Y:S02]  /*01a0*/  SHF.L.U32 R9, R13, 0x1, RZ ;  /* 0x000000010d097819 */ /* 0x000fe400000006ff */
[----:B------:R-:W-:-:S05]  /*01b0*/  LOP3.LUT R10, R10, R5, RZ, 0x3c, !PT ;  /* 0x000000050a0a7212 */ /* 0x000fca00078e3cff */
[----:B------:R-:W-:-:S05]  /*01c0*/  IMAD.SHL.U32 R6, R10, 0x10, RZ ;  /* 0x000000100a067824 */ /* 0x000fca00078e00ff */
[----:B------:R-:W-:Y:S02]  /*01d0*/  LOP3.LUT R9, R13, R9, R6, 0x96, !PT ;  /* 0x000000090d097212 */ /* 0x000fe400078e9606 */
[C---:B------:R-:W-:Y:S02]  /*01e0*/  IADD3 R6, PT, PT, R8.reuse, 0xb0f8a, RZ ;  /* 0x000b0f8a08067810 */ /* 0x040fe40007ffe0ff */
[----:B------:R-:W-:Y:S02]  /*01f0*/  LOP3.LUT R11, R9, R10, RZ, 0x3c, !PT ;  /* 0x0000000a090b7212 */ /* 0x000fe400078e3cff */
[----:B------:R-:W-:Y:S01]  /*0200*/  IADD3 R8, PT, PT, R8, 0x587c5, R10 ;  /* 0x000587c508087810 */ /* 0x000fe20007ffe00a */
[----:B------:R0:W-:Y:S02]  /*0210*/  STG.E.64 desc[UR4][R2.64], R6 ;  /* 0x0000000602007986 */ /* 0x0001e4000c101b04 */
[----:B------:R-:W-:Y:S01]  /*0220*/  IMAD.IADD R9, R11, 0x1, R6 ;  /* 0x000000010b097824 */ /* 0x000fe200078e0206 */
[----:B------:R-:W-:Y:S01]  /*0230*/  I2FP.F32.U32 R8, R8 ;  /* 0x0000000800087245 */ /* 0x000fe20000201000 */
[----:B------:R0:W-:Y:S03]  /*0240*/  STG.E.64 desc[UR4][R2.64+0x10], R10 ;  /* 0x0000100a02007986 */ /* 0x0001e6000c101b04 */
[----:B------:R-:W-:Y:S01]  /*0250*/  I2FP.F32.U32 R9, R9 ;  /* 0x0000000900097245 */ /* 0x000fe20000201000 */
[----:B------:R-:W-:-:S04]  /*0260*/  FFMA R8, R8, R12, 1.1641532182693481445e-10 ;  /* 0x2f00000008087423 */ /* 0x000fc8000000000c */
[----:B------:R-:W-:-:S04]  /*0270*/  FFMA R9, R9, R12, 1.1641532182693481445e-10 ;  /* 0x2f00000009097423 */ /* 0x000fc8000000000c */
[----:B------:R-:W-:-:S04]  /*0280*/  FMUL R9, R9, R9 ;  /* 0x0000000909097220 */ /* 0x000fc80000400000 */
[----:B------:R-:W-:-:S05]  /*0290*/  FFMA R9, R8, R8, R9 ;  /* 0x0000000808097223 */ /* 0x000fca0000000009 */
[----:B------:R-:W-:-:S13]  /*02a0*/  FSETP.GTU.AND P0, PT, R9, 1, PT ;  /* 0x3f8000000900780b */ /* 0x000fda0003f0c000 */
[----:B------:R-:W1:Y:S01]  /*02b0*/  @!P0 LDC.64 R8, c[0x0][0x388] ;  /* 0x0000e200ff088b82 */ /* 0x000e620000000a00 */
[----:B------:R-:W-:Y:S02]  /*02c0*/  @!P0 IMAD.MOV.U32 R13, RZ, RZ, 0x1 ;  /* 0x00000001ff0d8424 */ /* 0x000fe400078e00ff */
[----:B-1----:R-:W-:-:S05]  /*02d0*/  @!P0 IMAD.WIDE R8, R0, 0x4, R8 ;  /* 0x0000000400088825 */ /* 0x002fca00078e0208 */
[----:B------:R0:W-:Y:S01]  /*02e0*/  @!P0 STG.E desc[UR4][R8.64], R13 ;  /* 0x0000000d08008986 */ /* 0x0001e2000c101904 */
[----:B------:R-:W-:Y:S05]  /*02f0*/  @!P0 EXIT ;  /* 0x000000000000894d */ /* 0x000fea0003800000 */
[----:B0-----:R-:W0:Y:S02]  /*0300*/  LDC.64 R2, c[0x0][0x388] ;  /* 0x0000e200ff027b82 */ /* 0x001e240000000a00 */
[----:B0-----:R-:W-:-:S05]  /*0310*/  IMAD.WIDE R2, R0, 0x4, R2 ;  /* 0x0000000400027825 */ /* 0x001fca00078e0202 */
[----:B------:R-:W-:Y:S01]  /*0320*/  STG.E desc[UR4][R2.64], RZ ;  /* 0x000000ff02007986 */ /* 0x000fe2000c101904 */
[----:B------:R-:W-:Y:S05]  /*0330*/  EXIT ;  /* 0x000000000000794d */ /* 0x000fea0003800000 */
.L_x_0:
[----:B------:R-:W-:-:S00]  /*0340*/  BRA `(.L_x_0) ;  /* 0xfffffffc00fc7947 */ /* 0x000fc0000383ffff */
[----:B------:R-:W-:-:S00]  /*0350*/  NOP ;  /* 0x0000000000007918 */ /* 0x000fc00000000000 */
        /* <DEDUP_REMOVED lines=10> */
.L_x_10:


//--------------------- .text._Z4initjP17curandStateXORWOWx --------------------------
	.section	.text._Z4initjP17curandStateXORWOWx,"ax",@progbits
	.align	128
        .global         _Z4initjP17curandStateXORWOWx
        .type           _Z4initjP17curandStateXORWOWx,@function
        .size           _Z4initjP17curandStateXORWOWx,(.L_x_11 - _Z4initjP17curandStateXORWOWx)
        .other          _Z4initjP17curandStateXORWOWx,@"STO_CUDA_ENTRY STV_DEFAULT"
_Z4initjP17curandStateXORWOWx:
.text._Z4initjP17curandStateXORWOWx:
[----:B------:R-:W-:Y:S01]  /*0000*/  LDC R1, c[0x0][0x37c] ;  /* 0x0000df00ff017b82 */ /* 0x000fe20000000800 */
[----:B------:R-:W0:Y:S07]  /*0010*/  S2R R3, SR_TID.X ;  /* 0x0000000000037919 */ /* 0x000e2e0000002100 */
[----:B------:R-:W1:Y:S01]  /*0020*/  LDC R2, c[0x0][0x380] ;  /* 0x0000e000ff027b82 */ /* 0x000e620000000800 */
[----:B------:R-:W2:Y:S01]  /*0030*/  LDCU UR8, c[0x0][0x390] ;  /* 0x00007200ff0877ac */ /* 0x000ea20008000800 */
[----:B------:R-:W-:Y:S01]  /*0040*/  IMAD.MOV.U32 R9, RZ, RZ, -0x75bd8fc ;  /* 0xf8a42704ff097424 */ /* 0x000fe200078e00ff */
[----:B------:R-:W3:Y:S01]  /*0050*/  S2R R5, SR_TID.Y ;  /* 0x0000000000057919 */ /* 0x000ee20000002200 */
[----:B------:R-:W-:Y:S01]  /*0060*/  IMAD.MOV.U32 R10, RZ, RZ, -0x23270784 ;  /* 0xdcd8f87cff0a7424 */ /* 0x000fe200078e00ff */
[----:B------:R-:W4:Y:S01]  /*0070*/  LDCU.64 UR4, c[0x0][0x358] ;  /* 0x00006b00ff0477ac */ /* 0x000f220008000a00 */
[----:B------:R-:W-:Y:S02]  /*0080*/  BSSY.RECONVERGENT B0, `(.L_x_1) ;  /* 0x00000e5000007945 */ /* 0x000fe40003800200 */
[----:B------:R-:W0:Y:S08]  /*0090*/  S2UR UR6, SR_CTAID.X ;  /* 0x00000000000679c3 */ /* 0x000e300000002500 */
[----:B------:R-:W0:Y:S08]  /*00a0*/  LDC R0, c[0x0][0x360] ;  /* 0x0000d800ff007b82 */ /* 0x000e300000000800 */
[----:B------:R-:W3:Y:S01]  /*00b0*/  S2UR UR7, SR_CTAID.Y ;  /* 0x00000000000779c3 */ /* 0x000ee20000002600 */
[----:B-1----:R-:W-:-:S05]  /*00c0*/  LOP3.LUT R2, R2, 0xaad26b49, RZ, 0x3c, !PT ;  /* 0xaad26b4902027812 */ /* 0x002fca00078e3cff */
[----:B------:R-:W-:Y:S02]  /*00d0*/  IMAD R2, R2, 0x4182bed5, RZ ;  /* 0x4182bed502027824 */ /* 0x000fe400078e02ff */
[----:B------:R-:W3:Y:S02]  /*00e0*/  LDC R4, c[0x0][0x364] ;  /* 0x0000d900ff047b82 */ /* 0x000ee40000000800 */
[C---:B------:R-:W-:Y:S01]  /*00f0*/  VIADD R11, R2.reuse, 0x583f19 ;  /* 0x00583f19020b7836 */ /* 0x040fe20000000000 */
[----:B------:R-:W-:-:S05]  /*0100*/  LOP3.LUT R8, R2, 0x159a55e5, RZ, 0x3c, !PT ;  /* 0x159a55e502087812 */ /* 0x000fca00078e3cff */
[----:B------:R-:W1:Y:S01]  /*0110*/  LDC.64 R6, c[0x0][0x388] ;  /* 0x0000e200ff067b82 */ /* 0x000e620000000a00 */
[----:B0-----:R-:W-:Y:S02]  /*0120*/  IMAD R0, R0, UR6, R3 ;  /* 0x0000000600007c24 */ /* 0x001fe4000f8e0203 */
[----:B---3--:R-:W-:Y:S02]  /*0130*/  IMAD R3, R4, UR7, R5 ;  /* 0x0000000704037c24 */ /* 0x008fe4000f8e0205 */
[C---:B------:R-:W-:Y:S02]  /*0140*/  VIADD R4, R2.reuse, 0xd9f6dc18 ;  /* 0xd9f6dc1802047836 */ /* 0x040fe40000000000 */
[----:B--2---:R-:W-:Y:S02]  /*0150*/  IMAD R13, R3, UR8, R0 ;  /* 0x00000008030d7c24 */ /* 0x004fe4000f8e0200 */
[----:B------:R-:W-:Y:S02]  /*0160*/  VIADD R5, R2, 0x75bcd15 ;  /* 0x075bcd1502057836 */ /* 0x000fe40000000000 */
[C---:B-1----:R-:W-:Y:S01]  /*0170*/  IMAD.WIDE R6, R13.reuse, 0x30, R6 ;  /* 0x000000300d067825 */ /* 0x042fe200078e0206 */
[----:B------:R-:W-:-:S04]  /*0180*/  ISETP.NE.AND P0, PT, R13, RZ, PT ;  /* 0x000000ff0d00720c */ /* 0x000fc80003f05270 */
[----:B----4-:R0:W-:Y:S04]  /*0190*/  STG.E.64 desc[UR4][R6.64], R4 ;  /* 0x0000000406007986 */ /* 0x0101e8000c101b04 */
[----:B------:R0:W-:Y:S04]  /*01a0*/  STG.E.64 desc[UR4][R6.64+0x8], R8 ;  /* 0x0000080806007986 */ /* 0x0001e8000c101b04 */
[----:B------:R0:W-:Y:S01]  /*01b0*/  STG.E.64 desc[UR4][R6.64+0x10], R10 ;  /* 0x0000100a06007986 */ /* 0x0001e2000c101b04 */
[----:B------:R-:W-:Y:S05]  /*01c0*/  @!P0 BRA `(.L_x_2) ;  /* 0x0000000c00408947 */ /* 0x000fea0003800000 */
[----:B------:R-:W-:Y:S01]  /*01d0*/  SHF.R.S32.HI R0, RZ, 0x1f, R13 ;  /* 0x0000001fff007819 */ /* 0x000fe2000001140d */
[----:B------:R-:W-:-:S07]  /*01e0*/  IMAD.MOV.U32 R12, RZ, RZ, RZ ;  /* 0x000000ffff0c7224 */ /* 0x000fce00078e00ff */
.L_x_8:
[----:B-1----:R-:W-:Y:S01]  /*01f0*/  LOP3.LUT R2, R13, 0x3, RZ, 0xc0, !PT ;  /* 0x000000030d027812 */ /* 0x002fe200078ec0ff */
[----:B------:R-:W-:Y:S03]  /*0200*/  BSSY.RECONVERGENT B1, `(.L_x_3) ;  /* 0x00000c6000017945 */ /* 0x000fe60003800200 */
[----:B------:R-:W-:-:S04]  /*0210*/  ISETP.NE.U32.AND P0, PT, R2, RZ, PT ;  /* 0x000000ff0200720c */ /* 0x000fc80003f05070 */
[----:B------:R-:W-:-:S13]  /*0220*/  ISETP.NE.AND.EX P0, PT, RZ, RZ, PT, P0 ;  /* 0x000000ffff00720c */ /* 0x000fda0003f05300 */
[----:B------:R-:W-:Y:S05]  /*0230*/  @!P0 BRA `(.L_x_4) ;  /* 0x0000000c00088947 */ /* 0x000fea0003800000 */
[----:B0-----:R-:W0:Y:S01]  /*0240*/  LDC.64 R8, c[0x4][RZ] ;  /* 0x01000000ff087b82 */ /* 0x001e220000000a00 */
[----:B------:R-:W-:Y:S02]  /*0250*/  IMAD.MOV.U32 R14, RZ, RZ, RZ ;  /* 0x000000ffff0e7224 */ /* 0x000fe400078e00ff */
[----:B0-----:R-:W-:-:S07]  /*0260*/  IMAD.WIDE.U32 R8, R12, 0xc80, R8 ;  /* 0x00000c800c087825 */ /* 0x001fce00078e0008 */
.L_x_7:
[----:B-1----:R-:W-:Y:S01]  /*0270*/  IMAD.MOV.U32 R15, RZ, RZ, RZ ;  /* 0x000000ffff0f7224 */ /* 0x002fe200078e00ff */
[----:B------:R-:W-:Y:S01]  /*0280*/  CS2R R2, SRZ ;  /* 0x0000000000027805 */ /* 0x000fe2000001ff00 */
[----:B------:R-:W-:Y:S01]  /*0290*/  IMAD.MOV.U32 R17, RZ, RZ, RZ ;  /* 0x000000ffff117224 */ /* 0x000fe200078e00ff */
[----:B------:R-:W-:-:S07]  /*02a0*/  CS2R R4, SRZ ;  /* 0x0000000000047805 */ /* 0x000fce000001ff00 */
.L_x_6:
[----:B------:R-:W-:-:S05]  /*02b0*/  IMAD.WIDE.U32 R10, R17, 0x4, R6 ;  /* 0x00000004110a7825 */ /* 0x000fca00078e0006 */
[----:B------:R0:W5:Y:S01]  /*02c0*/  LDG.E R16, desc[UR4][R10.64+0x4] ;  /* 0x000004040a107981 */ /* 0x000162000c1e1900 */
[----:B------:R-:W-:-:S07]  /*02d0*/  IMAD.MOV.U32 R19, RZ, RZ, RZ ;  /* 0x000000ffff137224 */ /* 0x000fce00078e00ff */
.L_x_5:
[----:B-----5:R-:W-:Y:S01]  /*02e0*/  SHF.R.U32.HI R24, RZ, R19, R16 ;  /* 0x00000013ff187219 */ /* 0x020fe20000011610 */
[----:B0-----:R-:W-:-:S03]  /*02f0*/  IMAD.SHL.U32 R10, R17, 0x20, RZ ;  /* 0x00000020110a7824 */ /* 0x001fc600078e00ff */
[----:B------:R-:W-:Y:S01]  /*0300*/  LOP3.LUT R11, R24, 0x1, RZ, 0xc0, !PT ;  /* 0x00000001180b7812 */ /* 0x000fe200078ec0ff */
[----:B------:R-:W-:-:S03]  /*0310*/  IMAD.IADD R10, R10, 0x1, R19 ;  /* 0x000000010a0a7824 */ /* 0x000fc600078e0213 */
[----:B------:R-:W-:Y:S01]  /*0320*/  ISETP.NE.U32.AND P0, PT, R11, 0x1, PT ;  /* 0x000000010b00780c */ /* 0x000fe20003f05070 */
[----:B------:R-:W-:-:S03]  /*0330*/  IMAD R11, R10, 0x5, RZ ;  /* 0x000000050a0b7824 */ /* 0x000fc600078e02ff */
[----:B------:R-:W-:Y:S01]  /*0340*/  R2P PR, R24, 0x7e ;  /* 0x0000007e18007804 */ /* 0x000fe20000000000 */
[----:B------:R-:W-:-:S08]  /*0350*/  IMAD.WIDE.U32 R10, R11, 0x4, R8 ;  /* 0x000000040b0a7825 */ /* 0x000fd000078e0008 */
[----:B------:R-:W2:Y:S04]  /*0360*/  @!P0 LDG.E R18, desc[UR4][R10.64] ;  /* 0x000000040a128981 */ /* 0x000ea8000c1e1900 */
[----:B------:R-:W3:Y:S04]  /*0370*/  @!P0 LDG.E R20, desc[UR4][R10.64+0x10] ;  /* 0x000010040a148981 */ /* 0x000ee8000c1e1900 */
[----:B------:R-:W4:Y:S04]  /*0380*/  @P1 LDG.E R22, desc[UR4][R10.64+0x14] ;  /* 0x000014040a161981 */ /* 0x000f28000c1e1900 */
[----:B------:R-:W4:Y:S04]  /*0390*/  @P2 LDG.E R26, desc[UR4][R10.64+0x28] ;  /* 0x000028040a1a2981 */ /* 0x000f28000c1e1900 */
[----:B------:R-:W4:Y:S04]  /*03a0*/  @!P0 LDG.E R21, desc[UR4][R10.64+0x4] ;  /* 0x000004040a158981 */ /* 0x000f28000c1e1900 */
[----:B------:R-:W4:Y:S04]  /*03b0*/  @!P0 LDG.E R23, desc[UR4][R10.64+0xc] ;  /* 0x00000c040a178981 */ /* 0x000f28000c1e1900 */
[----:B------:R-:W4:Y:S04]  /*03c0*/  @P1 LDG.E R25, desc[UR4][R10.64+0x18] ;  /* 0x000018040a191981 */ /* 0x000f28000c1e1900 */
[----:B------:R-:W4:Y:S04]  /*03d0*/  @P3 LDG.E R28, desc[UR4][R10.64+0x3c] ;  /* 0x00003c040a1c3981 */ /* 0x000f28000c1e1900 */
[----:B------:R-:W4:Y:S01]  /*03e0*/  @P6 LDG.E R27, desc[UR4][R10.64+0x7c] ;  /* 0x00007c040a1b6981 */ /* 0x000f22000c1e1900 */
[----:B--2---:R-:W-:-:S03]  /*03f0*/  @!P0 LOP3.LUT R15, R15, R18, RZ, 0x3c, !PT ;  /* 0x000000120f0f8212 */ /* 0x004fc600078e3cff */
[----:B------:R-:W2:Y:S01]  /*0400*/  @!P0 LDG.E R18, desc[UR4][R10.64+0x8] ;  /* 0x000008040a128981 */ /* 0x000ea2000c1e1900 */
[----:B---3--:R-:W-:-:S03]  /*0410*/  @!P0 LOP3.LUT R3, R3, R20, RZ, 0x3c, !PT ;  /* 0x0000001403038212 */ /* 0x008fc600078e3cff */
[----:B------:R-:W3:Y:S01]  /*0420*/  @P1 LDG.E R20, desc[UR4][R10.64+0x24] ;  /* 0x000024040a141981 */ /* 0x000ee2000c1e1900 */
[----:B----4-:R-:W-:-:S03]  /*0430*/  @P1 LOP3.LUT R15, R15, R22, RZ, 0x3c, !PT ;  /* 0x000000160f0f1212 */ /* 0x010fc600078e3cff */
[----:B------:R-:W4:Y:S01]  /*0440*/  @P2 LDG.E R22, desc[UR4][R10.64+0x38] ;  /* 0x000038040a162981 */ /* 0x000f22000c1e1900 */
[----:B------:R-:W-:-:S03]  /*0450*/  @P2 LOP3.LUT R15, R15, R26, RZ, 0x3c, !PT ;  /* 0x0000001a0f0f2212 */ /* 0x000fc600078e3cff */
[----:B------:R-:W4:Y:S01]  /*0460*/  @P4 LDG.E R26, desc[UR4][R10.64+0x50] ;  /* 0x000050040a1a4981 */ /* 0x000f22000c1e1900 */
[----:B------:R-:W-:-:S03]  /*0470*/  @!P0 LOP3.LUT R4, R4, R21, RZ, 0x3c, !PT ;  /* 0x0000001504048212 */ /* 0x000fc600078e3cff */
[----:B------:R-:W4:Y:S01]  /*0480*/  @P1 LDG.E R21, desc[UR4][R10.64+0x20] ;  /* 0x000020040a151981 */ /* 0x000f22000c1e1900 */
[----:B------:R-:W-:-:S03]  /*0490*/  @!P0 LOP3.LUT R2, R2, R23, RZ, 0x3c, !PT ;  /* 0x0000001702028212 */ /* 0x000fc600078e3cff */
[----:B------:R-:W4:Y:S01]  /*04a0*/  @P2 LDG.E R23, desc[UR4][R10.64+0x2c] ;  /* 0x00002c040a172981 */ /* 0x000f22000c1e1900 */
[----:B------:R-:W-:-:S03]  /*04b0*/  @P1 LOP3.LUT R4, R4, R25, RZ, 0x3c, !PT ;  /* 0x0000001904041212 */ /* 0x000fc600078e3cff */
[----:B------:R-:W4:Y:S01]  /*04c0*/  @P2 LDG.E R25, desc[UR4][R10.64+0x34] ;  /* 0x000034040a192981 */ /* 0x000f22000c1e1900 */
[----:B--2---:R-:W-:-:S03]  /*04d0*/  @!P0 LOP3.LUT R5, R5, R18, RZ, 0x3c, !PT ;  /* 0x0000001205058212 */ /* 0x004fc600078e3cff */
[----:B------:R-:W2:Y:S01]  /*04e0*/  @P1 LDG.E R18, desc[UR4][R10.64+0x1c] ;  /* 0x00001c040a121981 */ /* 0x000ea2000c1e1900 */
[----:B---3--:R-:W-:-:S03]  /*04f0*/  @P1 LOP3.LUT R3, R3, R20, RZ, 0x3c, !PT ;  /* 0x0000001403031212 */ /* 0x008fc600078e3cff */
[----:B------:R-:W3:Y:S01]  /*0500*/  @P2 LDG.E R20, desc[UR4][R10.64+0x30] ;  /* 0x000030040a142981 */ /* 0x000ee2000c1e1900 */
[----:B----4-:R-:W-:-:S03]  /*0510*/  @P2 LOP3.LUT R3, R3, R22, RZ, 0x3c, !PT ;  /* 0x0000001603032212 */ /* 0x010fc600078e3cff */
[----:B------:R-:W4:Y:S01]  /*0520*/  @P3 LDG.E R22, desc[UR4][R10.64+0x4c] ;  /* 0x00004c040a163981 */ /* 0x000f22000c1e1900 */
[----:B------:R-:W-:-:S04]  /*0530*/  @P3 LOP3.LUT R15, R15, R28, RZ, 0x3c, !PT ;  /* 0x0000001c0f0f3212 */ /* 0x000fc800078e3cff */
[----:B------:R-:W-:Y:S02]  /*0540*/  @P4 LOP3.LUT R15, R15, R26, RZ, 0x3c, !PT ;  /* 0x0000001a0f0f4212 */ /* 0x000fe400078e3cff */
[----:B------:R-:W-:Y:S01]  /*0550*/  @P1 LOP3.LUT R2, R2, R21, RZ, 0x3c, !PT ;  /* 0x0000001502021212 */ /* 0x000fe200078e3cff */
[----:B------:R-:W4:Y:S04]  /*0560*/  @P5 LDG.E R26, desc[UR4][R10.64+0x64] ;  /* 0x000064040a1a5981 */ /* 0x000f28000c1e1900 */
[----:B------:R-:W4:Y:S01]  /*0570*/  @P3 LDG.E R21, desc[UR4][R10.64+0x40] ;  /* 0x000040040a153981 */ /* 0x000f22000c1e1900 */
[----:B------:R-:W-:Y:S02]  /*0580*/  @P2 LOP3.LUT R4, R4, R23, RZ, 0x3c, !PT ;  /* 0x0000001704042212 */ /* 0x000fe400078e3cff */
[----:B------:R-:W-:Y:S01]  /*0590*/  @P2 LOP3.LUT R2, R2, R25, RZ, 0x3c, !PT ;  /* 0x0000001902022212 */ /* 0x000fe200078e3cff */
[----:B------:R-:W4:Y:S04]  /*05a0*/  @P3 LDG.E R23, desc[UR4][R10.64+0x48] ;  /* 0x000048040a173981 */ /* 0x000f28000c1e1900 */
[----:B------:R-:W4:Y:S01]  /*05b0*/  @P4 LDG.E R25, desc[UR4][R10.64+0x54] ;  /* 0x000054040a194981 */ /* 0x000f22000c1e1900 */
[----:B--2---:R-:W-:-:S03]  /*05c0*/  @P1 LOP3.LUT R5, R5, R18, RZ, 0x3c, !PT ;  /* 0x0000001205051212 */ /* 0x004fc600078e3cff */
[----:B------:R-:W2:Y:S01]  /*05d0*/  @P3 LDG.E R18, desc[UR4][R10.64+0x44] ;  /* 0x000044040a123981 */ /* 0x000ea2000c1e1900 */
[----:B---3--:R-:W-:-:S03]  /*05e0*/  @P2 LOP3.LUT R5, R5, R20, RZ, 0x3c, !PT ;  /* 0x0000001405052212 */ /* 0x008fc600078e3cff */
[----:B------:R-:W3:Y:S01]  /*05f0*/  @P4 LDG.E R20, desc[UR4][R10.64+0x58] ;  /* 0x000058040a144981 */ /* 0x000ee2000c1e1900 */
[----:B----4-:R-:W-:-:S03]  /*0600*/  @P3 LOP3.LUT R3, R3, R22, RZ, 0x3c, !PT ;  /* 0x0000001603033212 */ /* 0x010fc600078e3cff */
[----:B------:R-:W4:Y:S01]  /*0610*/  @P4 LDG.E R22, desc[UR4][R10.64+0x60] ;  /* 0x000060040a164981 */ /* 0x000f22000c1e1900 */
[----:B------:R-:W-:Y:S02]  /*0620*/  LOP3.LUT P0, RZ, R24, 0x80, RZ, 0xc0, !PT ;  /* 0x0000008018ff7812 */ /* 0x000fe4000780c0ff */
[----:B------:R-:W-:Y:S02]  /*0630*/  @P5 LOP3.LUT R15, R15, R26, RZ, 0x3c, !PT ;  /* 0x0000001a0f0f5212 */ /* 0x000fe400078e3cff */
[----:B------:R-:W4:Y:S01]  /*0640*/  @P6 LDG.E R26, desc[UR4][R10.64+0x78] ;  /* 0x000078040a1a6981 */ /* 0x000f22000c1e1900 */
[----:B------:R-:W-:-:S03]  /*0650*/  @P3 LOP3.LUT R4, R4, R21, RZ, 0x3c, !PT ;  /* 0x0000001504043212 */ /* 0x000fc600078e3cff */
[----:B------:R-:W4:Y:S01]  /*0660*/  @P4 LDG.E R21, desc[UR4][R10.64+0x5c] ;  /* 0x00005c040a154981 */ /* 0x000f22000c1e1900 */
[----:B------:R-:W-:-:S03]  /*0670*/  @P3 LOP3.LUT R2, R2, R23, RZ, 0x3c, !PT ;  /* 0x0000001702023212 */ /* 0x000fc600078e3cff */
[----:B------:R-:W4:Y:S01]  /*0680*/  @P5 LDG.E R23, desc[UR4][R10.64+0x68] ;  /* 0x000068040a175981 */ /* 0x000f22000c1e1900 */
[----:B------:R-:W-:-:S03]  /*0690*/  @P4 LOP3.LUT R4, R4, R25, RZ, 0x3c, !PT ;  /* 0x0000001904044212 */ /* 0x000fc600078e3cff */
[----:B------:R-:W4:Y:S01]  /*06a0*/  @P5 LDG.E R25, desc[UR4][R10.64+0x70] ;  /* 0x000070040a195981 */ /* 0x000f22000c1e1900 */
[----:B--2---:R-:W-:-:S03]  /*06b0*/  @P3 LOP3.LUT R5, R5, R18, RZ, 0x3c, !PT ;  /* 0x0000001205053212 */ /* 0x004fc600078e3cff */
[----:B------:R-:W2:Y:S01]  /*06c0*/  @P5 LDG.E R18, desc[UR4][R10.64+0x6c] ;  /* 0x00006c040a125981 */ /* 0x000ea2000c1e1900 */
[----:B---3--:R-:W-:-:S03]  /*06d0*/  @P4 LOP3.LUT R5, R5, R20, RZ, 0x3c, !PT ;  /* 0x0000001405054212 */ /* 0x008fc600078e3cff */
[----:B------:R-:W3:Y:S01]  /*06e0*/  @P5 LDG.E R20, desc[UR4][R10.64+0x74] ;  /* 0x000074040a145981 */ /* 0x000ee2000c1e1900 */
[----:B----4-:R-:W-:-:S03]  /*06f0*/  @P4 LOP3.LUT R3, R3, R22, RZ, 0x3c, !PT ;  /* 0x0000001603034212 */ /* 0x010fc600078e3cff */
[----:B------:R-:W4:Y:S01]  /*0700*/  @P0 LDG.E R22, desc[UR4][R10.64+0x8c] ;  /* 0x00008c040a160981 */ /* 0x000f22000c1e1900 */
[----:B------:R-:W-:-:S03]  /*0710*/  @P6 LOP3.LUT R15, R15, R26, RZ, 0x3c, !PT ;  /* 0x0000001a0f0f6212 */ /* 0x000fc600078e3cff */
        /* <DEDUP_REMOVED lines=13> */
[----:B------:R-:W-:Y:S02]  /*07f0*/  @P6 LOP3.LUT R4, R4, R27, RZ, 0x3c, !PT ;  /* 0x0000001b04046212 */ /* 0x000fe400078e3cff */
[----:B------:R-:W-:Y:S02]  /*0800*/  @P6 LOP3.LUT R2, R2, R21, RZ, 0x3c, !PT ;  /* 0x0000001502026212 */ /* 0x000fe400078e3cff */
[----:B------:R-:W-:Y:S02]  /*0810*/  @P0 LOP3.LUT R4, R4, R23, RZ, 0x3c, !PT ;  /* 0x0000001704040212 */ /* 0x000fe400078e3cff */
[----:B------:R-:W-:Y:S02]  /*0820*/  @P0 LOP3.LUT R2, R2, R25, RZ, 0x3c, !PT ;  /* 0x0000001902020212 */ /* 0x000fe400078e3cff */
[----:B--2---:R-:W-:Y:S02]  /*0830*/  @P6 LOP3.LUT R5, R5, R18, RZ, 0x3c, !PT ;  /* 0x0000001205056212 */ /* 0x004fe400078e3cff */
[----:B---3--:R-:W-:-:S02]  /*0840*/  @P6 LOP3.LUT R3, R3, R20, RZ, 0x3c, !PT ;  /* 0x0000001403036212 */ /* 0x008fc400078e3cff */
[----:B----4-:R-:W-:Y:S02]  /*0850*/  @P0 LOP3.LUT R5, R5, R22, RZ, 0x3c, !PT ;  /* 0x0000001605050212 */ /* 0x010fe400078e3cff */
[----:B------:R-:W-:Y:S02]  /*0860*/  @P0 LOP3.LUT R3, R3, R26, RZ, 0x3c, !PT ;  /* 0x0000001a03030212 */ /* 0x000fe400078e3cff */
[----:B------:R-:W-:-:S13]  /*0870*/  R2P PR, R24.B1, 0x7f ;  /* 0x0000007f18007804 */ /* 0x000fda0000001000 */
[----:B------:R-:W2:Y:S04]  /*0880*/  @P0 LDG.E R18, desc[UR4][R10.64+0xa0] ;  /* 0x0000a0040a120981 */ /* 0x000ea8000c1e1900 */
[----:B------:R-:W3:Y:S04]  /*0890*/  @P1 LDG.E R22, desc[UR4][R10.64+0xb4] ;  /* 0x0000b4040a161981 */ /* 0x000ee8000c1e1900 */
[----:B------:R-:W4:Y:S04]  /*08a0*/  @P2 LDG.E R26, desc[UR4][R10.64+0xc8] ;  /* 0x0000c8040a1a2981 */ /* 0x000f28000c1e1900 */
[----:B------:R-:W4:Y:S04]  /*08b0*/  @P3 LDG.E R28, desc[UR4][R10.64+0xdc] ;  /* 0x0000dc040a1c3981 */ /* 0x000f28000c1e1900 */
[----:B------:R-:W4:Y:S04]  /*08c0*/  @P0 LDG.E R23, desc[UR4][R10.64+0xa4] ;  /* 0x0000a4040a170981 */ /* 0x000f28000c1e1900 */
[----:B------:R-:W4:Y:S04]  /*08d0*/  @P0 LDG.E R20, desc[UR4][R10.64+0xa8] ;  /* 0x0000a8040a140981 */ /* 0x000f28000c1e1900 */
[----:B------:R-:W4:Y:S04]  /*08e0*/  @P4 LDG.E R25, desc[UR4][R10.64+0xf0] ;  /* 0x0000f0040a194981 */ /* 0x000f28000c1e1900 */
        /* <DEDUP_REMOVED lines=21> */
[----:B------:R-:W-:Y:S02]  /*0a40*/  LOP3.LUT P0, RZ, R24, 0x8000, RZ, 0xc0, !PT ;  /* 0x0000800018ff7812 */ /* 0x000fe4000780c0ff */
[----:B----4-:R-:W-:Y:S01]  /*0a50*/  @P5 LOP3.LUT R15, R15, R26, RZ, 0x3c, !PT ;  /* 0x0000001a0f0f5212 */ /* 0x010fe200078e3cff */
[----:B------:R-:W4:Y:S04]  /*0a60*/  @P3 LDG.E R24, desc[UR4][R10.64+0xe4] ;  /* 0x0000e4040a183981 */ /* 0x000f28000c1e1900 */
[----:B------:R-:W2:Y:S01]  /*0a70*/  @P6 LDG.E R26, desc[UR4][R10.64+0x118] ;  /* 0x000118040a1a6981 */ /* 0x000ea2000c1e1900 */
        /* <DEDUP_REMOVED lines=8> */
[----:B---3--:R-:W-:-:S03]  /*0b00*/  @P2 LOP3.LUT R3, R3, R22, RZ, 0x3c, !PT ;  /* 0x0000001603032212 */ /* 0x008fc600078e3cff */
[----:B------:R-:W3:Y:S01]  /*0b10*/  @P4 LDG.E R22, desc[UR4][R10.64+0x100] ;  /* 0x000100040a164981 */ /* 0x000ee2000c1e1900 */
[----:B--2---:R-:W-:-:S03]  /*0b20*/  @P6 LOP3.LUT R15, R15, R26, RZ, 0x3c, !PT ;  /* 0x0000001a0f0f6212 */ /* 0x004fc600078e3cff */
[----:B------:R-:W2:Y:S01]  /*0b30*/  @P0 LDG.E R26, desc[UR4][R10.64+0x12c] ;  /* 0x00012c040a1a0981 */ /* 0x000ea2000c1e1900 */
[----:B----4-:R-:W-:-:S03]  /*0b40*/  @P2 LOP3.LUT R2, R2, R23, RZ, 0x3c, !PT ;  /* 0x0000001702022212 */ /* 0x010fc600078e3cff */
[----:B------:R-:W4:Y:S01]  /*0b50*/  @P4 LDG.E R23, desc[UR4][R10.64+0xfc] ;  /* 0x0000fc040a174981 */ /* 0x000f22000c1e1900 */
[----:B------:R-:W-:-:S03]  /*0b60*/  @P2 LOP3.LUT R5, R5, R20, RZ, 0x3c, !PT ;  /* 0x0000001405052212 */ /* 0x000fc600078e3cff */
[----:B------:R-:W4:Y:S01]  /*0b70*/  @P4 LDG.E R20, desc[UR4][R10.64+0xf8] ;  /* 0x0000f8040a144981 */ /* 0x000f22000c1e1900 */
[----:B------:R-:W-:Y:S02]  /*0b80*/  @P3 LOP3.LUT R2, R2, R27, RZ, 0x3c, !PT ;  /* 0x0000001b02023212 */ /* 0x000fe400078e3cff */
[----:B------:R-:W-:Y:S01]  /*0b90*/  @P3 LOP3.LUT R4, R4, R25, RZ, 0x3c, !PT ;  /* 0x0000001904043212 */ /* 0x000fe200078e3cff */
[----:B------:R-:W4:Y:S01]  /*0ba0*/  @P5 LDG.E R27, desc[UR4][R10.64+0x110] ;  /* 0x000110040a1b5981 */ /* 0x000f22000c1e1900 */
[----:B------:R-:W-:-:S03]  /*0bb0*/  @P3 LOP3.LUT R5, R5, R24, RZ, 0x3c, !PT ;  /* 0x0000001805053212 */ /* 0x000fc600078e3cff */
[----:B------:R-:W4:Y:S04]  /*0bc0*/  @P5 LDG.E R25, desc[UR4][R10.64+0x108] ;  /* 0x000108040a195981 */ /* 0x000f28000c1e1900 */
        /* <DEDUP_REMOVED lines=19> */
[----:B------:R-:W-:-:S05]  /*0d00*/  VIADD R19, R19, 0x10 ;  /* 0x0000001013137836 */ /* 0x000fca0000000000 */
[----:B------:R-:W-:Y:S02]  /*0d10*/  ISETP.NE.AND P1, PT, R19, 0x20, PT ;  /* 0x000000201300780c */ /* 0x000fe40003f25270 */
[----:B------:R-:W-:Y:S02]  /*0d20*/  @P5 LOP3.LUT R3, R3, R18, RZ, 0x3c, !PT ;  /* 0x0000001203035212 */ /* 0x000fe400078e3cff */
[----:B------:R-:W-:Y:S02]  /*0d30*/  @P6 LOP3.LUT R4, R4, R21, RZ, 0x3c, !PT ;  /* 0x0000001504046212 */ /* 0x000fe400078e3cff */
[----:B---3--:R-:W-:-:S04]  /*0d40*/  @P6 LOP3.LUT R3, R3, R22, RZ, 0x3c, !PT ;  /* 0x0000001603036212 */ /* 0x008fc800078e3cff */
[----:B--2---:R-:W-:Y:S02]  /*0d50*/  @P0 LOP3.LUT R3, R3, R26, RZ, 0x3c, !PT ;  /* 0x0000001a03030212 */ /* 0x004fe400078e3cff */
[----:B----4-:R-:W-:Y:S02]  /*0d60*/  @P6 LOP3.LUT R2, R2, R23, RZ, 0x3c, !PT ;  /* 0x0000001702026212 */ /* 0x010fe400078e3cff */
[----:B------:R-:W-:Y:S02]  /*0d70*/  @P6 LOP3.LUT R5, R5, R20, RZ, 0x3c, !PT ;  /* 0x0000001405056212 */ /* 0x000fe400078e3cff */
[----:B------:R-:W-:Y:S02]  /*0d80*/  @P0 LOP3.LUT R2, R2, R27, RZ, 0x3c, !PT ;  /* 0x0000001b02020212 */ /* 0x000fe400078e3cff */
[----:B------:R-:W-:Y:S02]  /*0d90*/  @P0 LOP3.LUT R4, R4, R25, RZ, 0x3c, !PT ;  /* 0x0000001904040212 */ /* 0x000fe400078e3cff */
[----:B------:R-:W-:Y:S01]  /*0da0*/  @P0 LOP3.LUT R5, R5, R24, RZ, 0x3c, !PT ;  /* 0x0000001805050212 */ /* 0x000fe200078e3cff */
[----:B------:R-:W-:Y:S06]  /*0db0*/  @P1 BRA `(.L_x_5) ;  /* 0xfffffff400481947 */ /* 0x000fec000383ffff */
[----:B------:R-:W-:-:S05]  /*0dc0*/  VIADD R17, R17, 0x1 ;  /* 0x0000000111117836 */ /* 0x000fca0000000000 */
[----:B------:R-:W-:-:S13]  /*0dd0*/  ISETP.NE.AND P0, PT, R17, 0x5, PT ;  /* 0x000000051100780c */ /* 0x000fda0003f05270 */
[----:B------:R-:W-:Y:S05]  /*0de0*/  @P0 BRA `(.L_x_6) ;  /* 0xfffffff400300947 */ /* 0x000fea000383ffff */
[----:B------:R1:W-:Y:S01]  /*0df0*/  STG.E.64 desc[UR4][R6.64+0x8], R4 ;  /* 0x0000080406007986 */ /* 0x0003e2000c101b04 */
[----:B------:R-:W-:Y:S01]  /*0e00*/  VIADD R14, R14, 0x1 ;  /* 0x000000010e0e7836 */ /* 0x000fe20000000000 */
[----:B------:R-:W-:Y:S02]  /*0e10*/  LOP3.LUT R11, R13, 0x3, RZ, 0xc0, !PT ;  /* 0x000000030d0b7812 */ /* 0x000fe400078ec0ff */
[----:B------:R1:W-:Y:S02]  /*0e20*/  STG.E.64 desc[UR4][R6.64+0x10], R2 ;  /* 0x0000100206007986 */ /* 0x0003e4000c101b04 */
[----:B------:R-:W-:Y:S02]  /*0e30*/  ISETP.GE.U32.AND P0, PT, R14, R11, PT ;  /* 0x0000000b0e00720c */ /* 0x000fe40003f06070 */
[----:B------:R1:W-:Y:S11]  /*0e40*/  STG.E desc[UR4][R6.64+0x4], R15 ;  /* 0x0000040f06007986 */ /* 0x0003f6000c101904 */
[----:B------:R-:W-:Y:S05]  /*0e50*/  @!P0 BRA `(.L_x_7) ;  /* 0xfffffff400048947 */ /* 0x000fea000383ffff */
.L_x_4:
[----:B------:R-:W-:Y:S05]  /*0e60*/  BSYNC.RECONVERGENT B1 ;  /* 0x0000000000017941 */ /* 0x000fea0003800200 */
.L_x_3:
[C---:B------:R-:W-:Y:S01]  /*0e70*/  ISETP.GT.U32.AND P0, PT, R13.reuse, 0x3, PT ;  /* 0x000000030d00780c */ /* 0x040fe20003f04070 */
[----:B------:R-:W-:Y:S01]  /*0e80*/  VIADD R12, R12, 0x1 ;  /* 0x000000010c0c7836 */ /* 0x000fe20000000000 */
[--C-:B------:R-:W-:Y:S02]  /*0e90*/  SHF.R.U64 R13, R13, 0x2, R0.reuse ;  /* 0x000000020d0d7819 */ /* 0x100fe40000001200 */
[----:B------:R-:W-:Y:S02]  /*0ea0*/  ISETP.GT.U32.AND.EX P0, PT, R0, RZ, PT, P0 ;  /* 0x000000ff0000720c */ /* 0x000fe40003f04100 */
[----:B------:R-:W-:-:S11]  /*0eb0*/  SHF.R.U32.HI R0, RZ, 0x2, R0 ;  /* 0x00000002ff007819 */ /* 0x000fd60000011600 */
[----:B------:R-:W-:Y:S05]  /*0ec0*/  @P0 BRA `(.L_x_8) ;  /* 0xfffffff000c80947 */ /* 0x000fea000383ffff */
.L_x_2:
[----:B------:R-:W-:Y:S05]  /*0ed0*/  BSYNC.RECONVERGENT B0 ;  /* 0x0000000000007941 */ /* 0x000fea0003800200 */
.L_x_1:
[----:B------:R-:W-:Y:S04]  /*0ee0*/  STG.E.64 desc[UR4][R6.64+0x18], RZ ;  /* 0x000018ff06007986 */ /* 0x000fe8000c101b04 */
[----:B------:R-:W-:Y:S04]  /*0ef0*/  STG.E desc[UR4][R6.64+0x20], RZ ;  /* 0x000020ff06007986 */ /* 0x000fe8000c101904 */
[----:B------:R-:W-:Y:S01]  /*0f00*/  STG.E.64 desc[UR4][R6.64+0x28], RZ ;  /* 0x000028ff06007986 */ /* 0x000fe2000c101b04 */
[----:B------:R-:W-:Y:S05]  /*0f10*/  EXIT ;  /* 0x000000000000794d */ /* 0x000fea0003800000 */
.L_x_9:
        /* <DEDUP_REMOVED lines=14> */
.L_x_11:


//--------------------- .nv.global.init           --------------------------
	.section	.nv.global.init,"aw",@progbits
	.align	4
.nv.global.init:
	.type		mrg32k3aM1SubSeq,@object
	.size		mrg32k3aM1SubSeq,(mrg32k3aM2SubSeq - mrg32k3aM1SubSeq)
mrg32k3aM1SubSeq:
        /*0000*/ 	.byte	0x0b, 0xcc, 0xee, 0x04, 0x73, 0x29, 0x8b, 0x6f, 0xf6, 0x53, 0x03, 0xf6, 0x23, 0xf6, 0xea, 0xda
        /* <DEDUP_REMOVED lines=125> */
	.type		mrg32k3aM2SubSeq,@object
	.size		mrg32k3aM2SubSeq,(mrg32k3aM1 - mrg32k3aM2SubSeq)
mrg32k3aM2SubSeq:
        /* <DEDUP_REMOVED lines=126> */
	.type		mrg32k3aM1,@object
	.size		mrg32k3aM1,(mrg32k3aM1Seq - mrg32k3aM1)
mrg32k3aM1:
        /* <DEDUP_REMOVED lines=144> */
	.type		mrg32k3aM1Seq,@object
	.size		mrg32k3aM1Seq,(mrg32k3aM2 - mrg32k3aM1Seq)
mrg32k3aM1Seq:
        /* <DEDUP_REMOVED lines=144> */
	.type		mrg32k3aM2,@object
	.size		mrg32k3aM2,(mrg32k3aM2Seq - mrg32k3aM2)
mrg32k3aM2:
        /* <DEDUP_REMOVED lines=144> */
	.type		mrg32k3aM2Seq,@object
	.size		mrg32k3aM2Seq,(precalc_xorwow_matrix - mrg32k3aM2Seq)
mrg32k3aM2Seq:
        /* <DEDUP_REMOVED lines=144> */
	.type		precalc_xorwow_matrix,@object
	.size		precalc_xorwow_matrix,(precalc_xorwow_offset_matrix - precalc_xorwow_matrix)
precalc_xorwow_matrix:
        /* <DEDUP_REMOVED lines=6400> */
	.type		precalc_xorwow_offset_matrix,@object
	.size		precalc_xorwow_offset_matrix,(.L_1 - precalc_xorwow_offset_matrix)
precalc_xorwow_offset_matrix:
        /* <DEDUP_REMOVED lines=6400> */
.L_1:


//--------------------- .nv.shared.reserved.0     --------------------------
	.section	.nv.shared.reserved.0,"aw",@nobits
	.weak		__nv_reservedSMEM_offset_0_alias
	.size		__nv_reservedSMEM_offset_0_alias, 0, 64
	.other		__nv_reservedSMEM_offset_0_alias,@"STO_CUDA_RESERVED_SHARED STV_DEFAULT"
__nv_reservedSMEM_offset_0_alias:
	.zero		0
	.zero		64


//--------------------- .nv.constant0._Z9pi_kernelP17curandStateXORWOWPii --------------------------
	.section	.nv.constant0._Z9pi_kernelP17curandStateXORWOWPii,"a",@progbits
	.sectionflags	@""
	.align	4
.nv.constant0._Z9pi_kernelP17curandStateXORWOWPii:
	.zero		916


//--------------------- .nv.constant0._Z4initjP17curandStateXORWOWx --------------------------
	.section	.nv.constant0._Z4initjP17curandStateXORWOWx,"a",@progbits
	.sectionflags	@""
	.align	4
.nv.constant0._Z4initjP17curandStateXORWOWx:
	.zero		920


//--------------------- SYMBOLS --------------------------

	.type		.nv.reservedSmem.offset0,@object
	.size		.nv.reservedSmem.offset0,0x4
